	.headerflags	@"EF_CUDA_TEXMODE_UNIFIED EF_CUDA_64BIT_ADDRESS EF_CUDA_ACCELERATORS EF_CUDA_SM90 EF_CUDA_VIRTUAL_SM(EF_CUDA_SM90)"
	.elftype	@"ET_EXEC"


//--------------------- .nv.info                  --------------------------
	.section	.nv.info,"",@"SHT_CUDA_INFO"
	.align	4


	//----- nvinfo : EIATTR_REGCOUNT
	.align		4
        /*0000*/ 	.byte	0x04, 0x2f
        /*0002*/ 	.short	(.L_1 - .L_0)
	.align		4
.L_0:
        /*0004*/ 	.word	index@(triton_mm)
        /*0008*/ 	.word	0x00000048


	//----- nvinfo : EIATTR_MIN_STACK_SIZE
	.align		4
.L_1:
        /*000c*/ 	.byte	0x04, 0x12
        /*000e*/ 	.short	(.L_3 - .L_2)
	.align		4
.L_2:
        /*0010*/ 	.word	index@(triton_mm)
        /*0014*/ 	.word	0x00000000


	//----- nvinfo : EIATTR_FRAME_SIZE
	.align		4
.L_3:
        /*0018*/ 	.byte	0x04, 0x11
        /*001a*/ 	.short	(.L_5 - .L_4)
	.align		4
.L_4:
        /*001c*/ 	.word	index@(triton_mm)
        /*0020*/ 	.word	0x00000000


	//----- nvinfo : EIATTR_MIN_STACK_SIZE
	.align		4
.L_5:
        /*0024*/ 	.byte	0x04, 0x12
        /*0026*/ 	.short	(.L_7 - .L_6)
	.align		4
.L_6:
        /*0028*/ 	.word	index@(triton_mm)
        /*002c*/ 	.word	0x00000000
.L_7:


//--------------------- .nv.info.triton_mm        --------------------------
	.section	.nv.info.triton_mm,"",@"SHT_CUDA_INFO"
	.sectionflags	@""
	.align	4


	//----- nvinfo : EIATTR_CUDA_API_VERSION
	.align		4
        /*0000*/ 	.byte	0x04, 0x37
        /*0002*/ 	.short	(.L_9 - .L_8)
.L_8:
        /*0004*/ 	.word	0x0000007c


	//----- nvinfo : EIATTR_KPARAM_INFO
	.align		4
.L_9:
        /*0008*/ 	.byte	0x04, 0x17
        /*000a*/ 	.short	(.L_11 - .L_10)
.L_10:
        /*000c*/ 	.word	0x00000000
        /*0010*/ 	.short	0x0002
        /*0012*/ 	.short	0x0010
        /*0014*/ 	.byte	0x00, 0xf0, 0x21, 0x00


	//----- nvinfo : EIATTR_KPARAM_INFO
	.align		4
.L_11:
        /*0018*/ 	.byte	0x04, 0x17
        /*001a*/ 	.short	(.L_13 - .L_12)
.L_12:
        /*001c*/ 	.word	0x00000000
        /*0020*/ 	.short	0x0001
        /*0022*/ 	.short	0x0008
        /*0024*/ 	.byte	0x00, 0xf0, 0x21, 0x00


	//----- nvinfo : EIATTR_KPARAM_INFO
	.align		4
.L_13:
        /*0028*/ 	.byte	0x04, 0x17
        /*002a*/ 	.short	(.L_15 - .L_14)
.L_14:
        /*002c*/ 	.word	0x00000000
        /*0030*/ 	.short	0x0000
        /*0032*/ 	.short	0x0000
        /*0034*/ 	.byte	0x00, 0xf0, 0x21, 0x00


	//----- nvinfo : EIATTR_SPARSE_MMA_MASK
	.align		4
.L_15:
        /*0038*/ 	.byte	0x03, 0x50
        /*003a*/ 	.short	0x0000


	//----- nvinfo : EIATTR_MAXREG_COUNT
	.align		4
        /*003c*/ 	.byte	0x03, 0x1b
        /*003e*/ 	.short	0x00ff


	//----- nvinfo : EIATTR_EXIT_INSTR_OFFSETS
	.align		4
        /*0040*/ 	.byte	0x04, 0x1c
        /*0042*/ 	.short	(.L_17 - .L_16)


	//   ....[0]....
.L_16:
        /*0044*/ 	.word	0x000015e0


	//   ....[1]....
        /*0048*/ 	.word	0x00001610


	//----- nvinfo : EIATTR_MAX_THREADS
	.align		4
.L_17:
        /*004c*/ 	.byte	0x04, 0x05
        /*004e*/ 	.short	(.L_19 - .L_18)
.L_18:
        /*0050*/ 	.word	0x00000080
        /*0054*/ 	.word	0x00000001
        /*0058*/ 	.word	0x00000001


	//----- nvinfo : EIATTR_CBANK_PARAM_SIZE
	.align		4
.L_19:
        /*005c*/ 	.byte	0x03, 0x19
        /*005e*/ 	.short	0x0018


	//----- nvinfo : EIATTR_PARAM_CBANK
	.align		4
        /*0060*/ 	.byte	0x04, 0x0a
        /*0062*/ 	.short	(.L_21 - .L_20)
	.align		4
.L_20:
        /*0064*/ 	.word	index@(.nv.constant0.triton_mm)
        /*0068*/ 	.short	0x0210
        /*006a*/ 	.short	0x0018


	//----- nvinfo : EIATTR_SW_WAR
	.align		4
.L_21:
        /*006c*/ 	.byte	0x04, 0x36
        /*006e*/ 	.short	(.L_23 - .L_22)
.L_22:
        /*0070*/ 	.word	0x00000008
.L_23:


//--------------------- .nv.callgraph             --------------------------
	.section	.nv.callgraph,"",@"SHT_CUDA_CALLGRAPH"
	.align	4
	.sectionentsize	8
	.align		4
        /*0000*/ 	.word	0x00000000
	.align		4
        /*0004*/ 	.word	0xffffffff
	.align		4
        /*0008*/ 	.word	0x00000000
	.align		4
        /*000c*/ 	.word	0xfffffffe
	.align		4
        /*0010*/ 	.word	0x00000000
	.align		4
        /*0014*/ 	.word	0xfffffffd
	.align		4
        /*0018*/ 	.word	0x00000000
	.align		4
        /*001c*/ 	.word	0xfffffffc


//--------------------- .text.triton_mm           --------------------------
	.section	.text.triton_mm,"ax",@progbits
	.sectionflags	@"SHF_BARRIERS=1"
	.align	128
        .global         triton_mm
        .type           triton_mm,@function
        .size           triton_mm,(.L_x_2 - triton_mm)
        .other          triton_mm,@"STO_CUDA_ENTRY STV_DEFAULT"
triton_mm:
.text.triton_mm:
[----:B------:R-:W1:Y:S01]  /*0000*/  LDC R1, c[0x0][0x28] ;  /* 0x00000a00ff017b82 */ /* 0x000e620000000800 */
[----:B------:R-:W2:Y:S01]  /*0010*/  S2R R2, SR_CTAID.X ;  /* 0x0000000000027919 */ /* 0x000ea20000002500 */
[----:B------:R-:W-:-:S06]  /*0020*/  IMAD.MOV.U32 R0, RZ, RZ, -0x8 ;  /* 0xfffffff8ff007424 */ /* 0x000fcc00078e00ff */
[----:B------:R-:W3:Y:S01]  /*0030*/  S2UR UR4, SR_CgaCtaId ;  /* 0x00000000000479c3 */ /* 0x000ee20000008800 */
[----:B------:R-:W-:Y:S01]  /*0040*/  UMOV UR5, 0x400 ;  /* 0x0000040000057882 */ /* 0x000fe20000000000 */
[----:B------:R-:W4:Y:S01]  /*0050*/  S2R R39, SR_TID.X ;  /* 0x0000000000277919 */ /* 0x000f220000002100 */
[----:B------:R-:W-:Y:S01]  /*0060*/  ULDC.64 UR6, c[0x0][0x208] ;  /* 0x0000820000067ab9 */ /* 0x000fe20000000a00 */
[----:B------:R-:W-:Y:S01]  /*0070*/  IMAD.MOV.U32 R65, RZ, RZ, RZ ;  /* 0x000000ffff417224 */ /* 0x000fe200078e00ff */
[----:B------:R-:W-:Y:S01]  /*0080*/  UMOV UR8, URZ ;  /* 0x0000003f00087c82 */ /* 0x000fe20008000000 */
[----:B---3--:R-:W-:-:S03]  /*0090*/  UPRMT UR4, UR4, 0x654, UR5 ;  /* 0x0000065404047896 */ /* 0x008fc60008000005 */
[----:B------:R-:W-:Y:S01]  /*00a0*/  UMOV UR5, URZ ;  /* 0x0000003f00057c82 */ /* 0x000fe20008000000 */
[C---:B--2---:R-:W-:Y:S01]  /*00b0*/  IMAD.HI R4, R2.reuse, 0x2aaaaaab, RZ ;  /* 0x2aaaaaab02047827 */ /* 0x044fe200078e02ff */
[----:B------:R-:W-:Y:S02]  /*00c0*/  IABS R6, R2 ;  /* 0x0000000200067213 */ /* 0x000fe40000000000 */
[----:B------:R-:W-:Y:S01]  /*00d0*/  ISETP.GE.AND P2, PT, R2, RZ, PT ;  /* 0x000000ff0200720c */ /* 0x000fe20003f46270 */
[----:B----4-:R-:W-:Y:S01]  /*00e0*/  IMAD.SHL.U32 R24, R39, 0x8, RZ ;  /* 0x0000000827187824 */ /* 0x010fe200078e00ff */
[----:B------:R-:W-:Y:S02]  /*00f0*/  SHF.R.U32.HI R7, RZ, 0x1f, R4 ;  /* 0x0000001fff077819 */ /* 0x000fe40000011604 */
[----:B------:R-:W-:Y:S02]  /*0100*/  SHF.R.U32.HI R9, RZ, 0x4, R39 ;  /* 0x00000004ff097819 */ /* 0x000fe40000011627 */
[----:B------:R-:W-:-:S02]  /*0110*/  LEA.HI.SX32 R7, R4, R7, 0x19 ;  /* 0x0000000704077211 */ /* 0x000fc400078fcaff */
[----:B------:R-:W-:Y:S02]  /*0120*/  LOP3.LUT R24, R24, 0x78, RZ, 0xc0, !PT ;  /* 0x0000007818187812 */ /* 0x000fe400078ec0ff */
[----:B------:R-:W-:Y:S01]  /*0130*/  SGXT.U32 R9, R9, 0x3 ;  /* 0x000000030909781a */ /* 0x000fe20000000000 */
[----:B------:R-:W-:Y:S01]  /*0140*/  IMAD R0, R7, R0, 0x80 ;  /* 0x0000008007007424 */ /* 0x000fe200078e0200 */
[----:B------:R-:W-:Y:S02]  /*0150*/  SHF.R.U32.HI R14, RZ, 0x3, R39 ;  /* 0x00000003ff0e7819 */ /* 0x000fe40000011627 */
[C---:B------:R-:W-:Y:S01]  /*0160*/  LOP3.LUT R47, R9.reuse, 0x8, RZ, 0xfc, !PT ;  /* 0x00000008092f7812 */ /* 0x040fe200078efcff */
[C---:B------:R-:W-:Y:S01]  /*0170*/  IMAD.SHL.U32 R13, R9.reuse, 0x10, RZ ;  /* 0x00000010090d7824 */ /* 0x040fe200078e00ff */
[----:B------:R-:W-:Y:S01]  /*0180*/  VIMNMX R10, R0, 0x8, PT ;  /* 0x00000008000a7848 */ /* 0x000fe20003fe0100 */
[C---:B------:R-:W-:Y:S01]  /*0190*/  IMAD.SHL.U32 R15, R9.reuse, 0x100, RZ ;  /* 0x00000100090f7824 */ /* 0x040fe200078e00ff */
[----:B------:R-:W-:Y:S01]  /*01a0*/  LOP3.LUT R45, R9, 0x18, RZ, 0xfc, !PT ;  /* 0x00000018092d7812 */ /* 0x000fe200078efcff */
[----:B------:R-:W-:Y:S01]  /*01b0*/  IMAD.SHL.U32 R47, R47, 0x100, RZ ;  /* 0x000001002f2f7824 */ /* 0x000fe200078e00ff */
[----:B------:R-:W-:-:S02]  /*01c0*/  IABS R0, R10 ;  /* 0x0000000a00007213 */ /* 0x000fc40000000000 */
[----:B------:R-:W-:Y:S01]  /*01d0*/  IABS R11, R10 ;  /* 0x0000000a000b7213 */ /* 0x000fe20000000000 */
[----:B------:R-:W-:Y:S01]  /*01e0*/  IMAD.SHL.U32 R45, R45, 0x100, RZ ;  /* 0x000001002d2d7824 */ /* 0x000fe200078e00ff */
[----:B------:R-:W2:Y:S01]  /*01f0*/  I2F.RP R8, R0 ;  /* 0x0000000000087306 */ /* 0x000ea20000209400 */
[----:B------:R-:W-:Y:S02]  /*0200*/  SGXT.U32 R14, R14, 0x1 ;  /* 0x000000010e0e781a */ /* 0x000fe40000000000 */
[----:B------:R-:W-:Y:S01]  /*0210*/  IMAD.MOV R11, RZ, RZ, -R11 ;  /* 0x000000ffff0b7224 */ /* 0x000fe200078e0a0b */
[----:B------:R-:W-:Y:S02]  /*0220*/  SHF.R.U32.HI R41, RZ, 0x2, R39 ;  /* 0x00000002ff297819 */ /* 0x000fe40000011627 */
[C---:B------:R-:W-:Y:S02]  /*0230*/  LOP3.LUT R30, R14.reuse, 0x4, RZ, 0xfc, !PT ;  /* 0x000000040e1e7812 */ /* 0x040fe400078efcff */
[----:B------:R-:W-:-:S02]  /*0240*/  LOP3.LUT R28, R14, 0x8, RZ, 0xfc, !PT ;  /* 0x000000080e1c7812 */ /* 0x000fc400078efcff */
[----:B------:R-:W-:Y:S02]  /*0250*/  LOP3.LUT R40, R14, 0x7, R39, 0x78, !PT ;  /* 0x000000070e287812 */ /* 0x000fe400078e7827 */
[----:B------:R-:W-:Y:S02]  /*0260*/  LOP3.LUT R30, R30, 0x7, R39, 0x78, !PT ;  /* 0x000000071e1e7812 */ /* 0x000fe400078e7827 */
[----:B------:R-:W-:Y:S01]  /*0270*/  LOP3.LUT R28, R28, 0x7, R39, 0x78, !PT ;  /* 0x000000071c1c7812 */ /* 0x000fe200078e7827 */
[----:B--2---:R-:W2:Y:S01]  /*0280*/  MUFU.RCP R4, R8 ;  /* 0x0000000800047308 */ /* 0x004ea20000001000 */
[----:B------:R-:W-:Y:S01]  /*0290*/  IMAD.SHL.U32 R40, R40, 0x10, RZ ;  /* 0x0000001028287824 */ /* 0x000fe200078e00ff */
[----:B------:R-:W-:Y:S01]  /*02a0*/  SHF.R.U32.HI R32, RZ, 0x4, R39 ;  /* 0x00000004ff207819 */ /* 0x000fe20000011627 */
[----:B------:R-:W-:Y:S02]  /*02b0*/  IMAD.SHL.U32 R30, R30, 0x10, RZ ;  /* 0x000000101e1e7824 */ /* 0x000fe400078e00ff */
[----:B------:R-:W-:Y:S01]  /*02c0*/  IMAD.SHL.U32 R28, R28, 0x10, RZ ;  /* 0x000000101c1c7824 */ /* 0x000fe200078e00ff */
[----:B------:R-:W-:-:S04]  /*02d0*/  SGXT.U32 R32, R32, 0x1 ;  /* 0x000000012020781a */ /* 0x000fc80000000000 */
[C---:B------:R-:W-:Y:S02]  /*02e0*/  LOP3.LUT R38, R32.reuse, 0x2, RZ, 0xfc, !PT ;  /* 0x0000000220267812 */ /* 0x040fe400078efcff */
[C---:B------:R-:W-:Y:S02]  /*02f0*/  LOP3.LUT R36, R32.reuse, 0x6, RZ, 0xfc, !PT ;  /* 0x0000000620247812 */ /* 0x040fe400078efcff */
[----:B------:R-:W-:Y:S01]  /*0300*/  LOP3.LUT R34, R32, 0xa, RZ, 0xfc, !PT ;  /* 0x0000000a20227812 */ /* 0x000fe200078efcff */
[----:B--2---:R-:W-:Y:S01]  /*0310*/  VIADD R4, R4, 0xffffffe ;  /* 0x0ffffffe04047836 */ /* 0x004fe20000000000 */
[----:B------:R-:W-:Y:S02]  /*0320*/  LOP3.LUT R8, R14, 0x2, RZ, 0xfc, !PT ;  /* 0x000000020e087812 */ /* 0x000fe400078efcff */
[----:B------:R-:W-:Y:S01]  /*0330*/  LOP3.LUT R38, R38, 0x7, R39, 0x78, !PT ;  /* 0x0000000726267812 */ /* 0x000fe200078e7827 */
[----:B------:R-:W2:Y:S01]  /*0340*/  F2I.FTZ.U32.TRUNC.NTZ R5, R4 ;  /* 0x0000000400057305 */ /* 0x000ea2000021f000 */
[----:B------:R-:W-:-:S02]  /*0350*/  LOP3.LUT R8, R8, 0x7, R39, 0x78, !PT ;  /* 0x0000000708087812 */ /* 0x000fc400078e7827 */
[----:B------:R-:W-:Y:S01]  /*0360*/  LOP3.LUT R36, R36, 0x7, R39, 0x78, !PT ;  /* 0x0000000724247812 */ /* 0x000fe200078e7827 */
[----:B------:R-:W-:Y:S01]  /*0370*/  IMAD.SHL.U32 R38, R38, 0x10, RZ ;  /* 0x0000001026267824 */ /* 0x000fe200078e00ff */
[----:B------:R-:W-:Y:S01]  /*0380*/  LOP3.LUT R34, R34, 0x7, R39, 0x78, !PT ;  /* 0x0000000722227812 */ /* 0x000fe200078e7827 */
[----:B------:R-:W-:Y:S02]  /*0390*/  IMAD.SHL.U32 R8, R8, 0x10, RZ ;  /* 0x0000001008087824 */ /* 0x000fe400078e00ff */
[----:B------:R-:W-:Y:S02]  /*03a0*/  IMAD.SHL.U32 R36, R36, 0x10, RZ ;  /* 0x0000001024247824 */ /* 0x000fe400078e00ff */
[----:B------:R-:W-:Y:S02]  /*03b0*/  IMAD.SHL.U32 R34, R34, 0x10, RZ ;  /* 0x0000001022227824 */ /* 0x000fe400078e00ff */
[----:B--2---:R-:W-:Y:S02]  /*03c0*/  IMAD.MOV R3, RZ, RZ, -R5 ;  /* 0x000000ffff037224 */ /* 0x004fe400078e0a05 */
[----:B------:R-:W-:-:S02]  /*03d0*/  IMAD.MOV.U32 R4, RZ, RZ, RZ ;  /* 0x000000ffff047224 */ /* 0x000fc400078e00ff */
[----:B------:R-:W-:-:S04]  /*03e0*/  IMAD R3, R3, R0, RZ ;  /* 0x0000000003037224 */ /* 0x000fc800078e02ff */
[----:B------:R-:W-:-:S04]  /*03f0*/  IMAD.HI.U32 R3, R5, R3, R4 ;  /* 0x0000000305037227 */ /* 0x000fc800078e0004 */
[----:B------:R-:W-:Y:S02]  /*0400*/  IMAD R5, R7, -0x300, R2 ;  /* 0xfffffd0007057824 */ /* 0x000fe400078e0202 */
[----:B------:R-:W-:-:S03]  /*0410*/  IMAD.HI.U32 R17, R3, R6, RZ ;  /* 0x0000000603117227 */ /* 0x000fc600078e00ff */
[----:B------:R-:W-:Y:S01]  /*0420*/  IABS R4, R5 ;  /* 0x0000000500047213 */ /* 0x000fe20000000000 */
[----:B------:R-:W-:Y:S02]  /*0430*/  IMAD R17, R17, R11, R6 ;  /* 0x0000000b11117224 */ /* 0x000fe400078e0206 */
[----:B------:R-:W-:Y:S02]  /*0440*/  IMAD.SHL.U32 R6, R24, 0x2, RZ ;  /* 0x0000000218067824 */ /* 0x000fe400078e00ff */
[----:B------:R-:W-:Y:S01]  /*0450*/  IMAD.HI.U32 R3, R3, R4, RZ ;  /* 0x0000000403037227 */ /* 0x000fe200078e00ff */
[----:B------:R-:W-:Y:S02]  /*0460*/  ISETP.GT.U32.AND P0, PT, R0, R17, PT ;  /* 0x000000110000720c */ /* 0x000fe40003f04070 */
[----:B------:R-:W-:Y:S01]  /*0470*/  LOP3.LUT R2, R13, R6, RZ, 0x3c, !PT ;  /* 0x000000060d027212 */ /* 0x000fe200078e3cff */
[----:B------:R-:W-:Y:S01]  /*0480*/  IMAD R11, R3, R11, R4 ;  /* 0x0000000b030b7224 */ /* 0x000fe200078e0204 */
[----:B------:R-:W-:-:S02]  /*0490*/  LOP3.LUT R4, R5, R10, RZ, 0x3c, !PT ;  /* 0x0000000a05047212 */ /* 0x000fc400078e3cff */
[----:B------:R-:W-:Y:S02]  /*04a0*/  LOP3.LUT R13, R9, 0x10, RZ, 0xfc, !PT ;  /* 0x00000010090d7812 */ /* 0x000fe400078efcff */
[----:B------:R-:W-:Y:S02]  /*04b0*/  ISETP.GT.U32.AND P1, PT, R0, R11, PT ;  /* 0x0000000b0000720c */ /* 0x000fe40003f24070 */
[-C--:B------:R-:W-:Y:S01]  /*04c0*/  LOP3.LUT R48, R15, R2.reuse, RZ, 0xfc, !PT ;  /* 0x000000020f307212 */ /* 0x080fe200078efcff */
[----:B------:R-:W-:Y:S01]  /*04d0*/  IMAD.SHL.U32 R13, R13, 0x100, RZ ;  /* 0x000001000d0d7824 */ /* 0x000fe200078e00ff */
[-C--:B------:R-:W-:Y:S01]  /*04e0*/  LOP3.LUT R47, R47, R2.reuse, RZ, 0xfc, !PT ;  /* 0x000000022f2f7212 */ /* 0x080fe200078efcff */
[----:B------:R-:W-:Y:S01]  /*04f0*/  @!P0 IMAD.IADD R17, R17, 0x1, -R0 ;  /* 0x0000000111118824 */ /* 0x000fe200078e0a00 */
[----:B------:R-:W-:Y:S01]  /*0500*/  ISETP.GE.AND P0, PT, R4, RZ, PT ;  /* 0x000000ff0400720c */ /* 0x000fe20003f06270 */
[----:B------:R-:W-:Y:S01]  /*0510*/  VIADD R48, R48, UR4 ;  /* 0x0000000430307c36 */ /* 0x000fe20008000000 */
[----:B------:R-:W-:Y:S01]  /*0520*/  LOP3.LUT R46, R13, R2, RZ, 0xfc, !PT ;  /* 0x000000020d2e7212 */ /* 0x000fe200078efcff */
[----:B------:R-:W-:Y:S01]  /*0530*/  VIADD R47, R47, UR4 ;  /* 0x000000042f2f7c36 */ /* 0x000fe20008000000 */
[----:B------:R-:W-:-:S02]  /*0540*/  ISETP.GT.U32.AND P3, PT, R0, R17, PT ;  /* 0x000000110000720c */ /* 0x000fc40003f64070 */
[----:B------:R-:W-:Y:S01]  /*0550*/  LOP3.LUT R45, R45, R2, RZ, 0xfc, !PT ;  /* 0x000000022d2d7212 */ /* 0x000fe200078efcff */
[--C-:B------:R-:W-:Y:S01]  /*0560*/  @!P1 IMAD.IADD R11, R11, 0x1, -R0.reuse ;  /* 0x000000010b0b9824 */ /* 0x100fe200078e0a00 */
[----:B------:R-:W-:Y:S01]  /*0570*/  LOP3.LUT R2, R39, 0x17, RZ, 0xc0, !PT ;  /* 0x0000001727027812 */ /* 0x000fe200078ec0ff */
[----:B------:R-:W-:Y:S01]  /*0580*/  @!P1 VIADD R3, R3, 0x1 ;  /* 0x0000000103039836 */ /* 0x000fe20000000000 */
[----:B------:R-:W-:Y:S01]  /*0590*/  ISETP.NE.AND P1, PT, R10, RZ, PT ;  /* 0x000000ff0a00720c */ /* 0x000fe20003f25270 */
[----:B------:R-:W-:Y:S01]  /*05a0*/  VIADD R46, R46, UR4 ;  /* 0x000000042e2e7c36 */ /* 0x000fe20008000000 */
[----:B------:R-:W-:Y:S01]  /*05b0*/  ISETP.GE.U32.AND P4, PT, R11, R0, PT ;  /* 0x000000000b00720c */ /* 0x000fe20003f86070 */
[----:B------:R-:W-:Y:S01]  /*05c0*/  VIADD R45, R45, UR4 ;  /* 0x000000042d2d7c36 */ /* 0x000fe20008000000 */
[----:B------:R-:W-:Y:S02]  /*05d0*/  LOP3.LUT R10, RZ, R10, RZ, 0x33, !PT ;  /* 0x0000000aff0a7212 */ /* 0x000fe400078e33ff */
[----:B------:R-:W-:Y:S01]  /*05e0*/  LOP3.LUT R4, R14, 0xa, RZ, 0xfc, !PT ;  /* 0x0000000a0e047812 */ /* 0x000fe200078efcff */
[----:B------:R-:W-:Y:S01]  /*05f0*/  @!P3 IMAD.IADD R17, R17, 0x1, -R0 ;  /* 0x000000011111b824 */ /* 0x000fe200078e0a00 */
[----:B------:R-:W-:-:S02]  /*0600*/  LOP3.LUT R5, R2, 0x8, R41, 0xf8, !PT ;  /* 0x0000000802057812 */ /* 0x000fc400078ef829 */
[----:B------:R-:W-:Y:S01]  /*0610*/  LOP3.LUT R4, R4, 0x7, R39, 0x78, !PT ;  /* 0x0000000704047812 */ /* 0x000fe200078e7827 */
[----:B------:R-:W-:Y:S01]  /*0620*/  @!P2 IMAD.MOV R17, RZ, RZ, -R17 ;  /* 0x000000ffff11a224 */ /* 0x000fe200078e0a11 */
[C---:B------:R-:W-:Y:S01]  /*0630*/  LOP3.LUT R6, R14.reuse, 0x6, RZ, 0xfc, !PT ;  /* 0x000000060e067812 */ /* 0x040fe200078efcff */
[----:B------:R-:W-:Y:S01]  /*0640*/  IMAD.SHL.U32 R5, R5, 0x100, RZ ;  /* 0x0000010005057824 */ /* 0x000fe200078e00ff */
[C---:B------:R-:W-:Y:S01]  /*0650*/  LOP3.LUT R2, R14.reuse, 0xc, RZ, 0xfc, !PT ;  /* 0x0000000c0e027812 */ /* 0x040fe200078efcff */
[----:B------:R-:W-:Y:S01]  /*0660*/  @P4 VIADD R3, R3, 0x1 ;  /* 0x0000000103034836 */ /* 0x000fe20000000000 */
[----:B------:R-:W-:Y:S01]  /*0670*/  LOP3.LUT R0, R14, 0xe, RZ, 0xfc, !PT ;  /* 0x0000000e0e007812 */ /* 0x000fe200078efcff */
[----:B------:R-:W-:Y:S01]  /*0680*/  IMAD.SHL.U32 R4, R4, 0x10, RZ ;  /* 0x0000001004047824 */ /* 0x000fe200078e00ff */
[----:B------:R-:W-:Y:S01]  /*0690*/  LOP3.LUT R6, R6, 0x7, R39, 0x78, !PT ;  /* 0x0000000706067812 */ /* 0x000fe200078e7827 */
[----:B------:R-:W-:Y:S01]  /*06a0*/  @!P0 IMAD.MOV R3, RZ, RZ, -R3 ;  /* 0x000000ffff038224 */ /* 0x000fe200078e0a03 */
[----:B------:R-:W-:Y:S01]  /*06b0*/  LOP3.LUT R2, R2, 0x7, R39, 0x78, !PT ;  /* 0x0000000702027812 */ /* 0x000fe200078e7827 */
[----:B------:R-:W-:Y:S01]  /*06c0*/  IMAD.SHL.U32 R14, R14, 0x8, RZ ;  /* 0x000000080e0e7824 */ /* 0x000fe200078e00ff */
[----:B------:R-:W-:Y:S01]  /*06d0*/  LOP3.LUT R0, R0, 0x7, R39, 0x78, !PT ;  /* 0x0000000700007812 */ /* 0x000fe200078e7827 */
[----:B------:R-:W-:Y:S01]  /*06e0*/  IMAD.SHL.U32 R6, R6, 0x10, RZ ;  /* 0x0000001006067824 */ /* 0x000fe200078e00ff */
[----:B------:R-:W-:Y:S01]  /*06f0*/  SEL R42, R10, R3, !P1 ;  /* 0x000000030a2a7207 */ /* 0x000fe20004800000 */
[----:B------:R-:W-:Y:S01]  /*0700*/  IMAD.SHL.U32 R2, R2, 0x10, RZ ;  /* 0x0000001002027824 */ /* 0x000fe200078e00ff */
[----:B------:R-:W-:Y:S01]  /*0710*/  LOP3.LUT R3, R4, R5, RZ, 0xfc, !PT ;  /* 0x0000000504037212 */ /* 0x000fe200078efcff */
[----:B------:R-:W-:Y:S01]  /*0720*/  IMAD.SHL.U32 R0, R0, 0x10, RZ ;  /* 0x0000001000007824 */ /* 0x000fe200078e00ff */
[----:B------:R-:W-:Y:S01]  /*0730*/  SEL R44, R10, R17, !P1 ;  /* 0x000000110a2c7207 */ /* 0x000fe20004800000 */
[----:B------:R-:W-:Y:S01]  /*0740*/  IMAD.SHL.U32 R42, R42, 0x20, RZ ;  /* 0x000000202a2a7824 */ /* 0x000fe200078e00ff */
[----:B------:R-:W-:-:S02]  /*0750*/  LOP3.LUT R40, R5, R40, RZ, 0xfc, !PT ;  /* 0x0000002805287212 */ /* 0x000fc400078efcff */
[-C--:B------:R-:W-:Y:S01]  /*0760*/  LOP3.LUT R31, R8, R5.reuse, RZ, 0xfc, !PT ;  /* 0x00000005081f7212 */ /* 0x080fe200078efcff */
[----:B------:R-:W-:Y:S01]  /*0770*/  IMAD R44, R7, 0x8, R44 ;  /* 0x00000008072c7824 */ /* 0x000fe200078e022c */
[----:B------:R-:W-:Y:S02]  /*0780*/  LOP3.LUT R13, R42, 0x8, R9, 0xfe, !PT ;  /* 0x000000082a0d7812 */ /* 0x000fe400078efe09 */
[----:B------:R-:W-:Y:S02]  /*0790*/  LOP3.LUT R11, R42, 0x10, R9, 0xfe, !PT ;  /* 0x000000102a0b7812 */ /* 0x000fe400078efe09 */
[-C--:B------:R-:W-:Y:S01]  /*07a0*/  LOP3.LUT R30, R30, R5.reuse, RZ, 0xfc, !PT ;  /* 0x000000051e1e7212 */ /* 0x080fe200078efcff */
[----:B------:R-:W-:Y:S01]  /*07b0*/  IMAD.HI R4, R13, 0x2aaaaaab, RZ ;  /* 0x2aaaaaab0d047827 */ /* 0x000fe200078e02ff */
[-C--:B------:R-:W-:Y:S02]  /*07c0*/  LOP3.LUT R29, R6, R5.reuse, RZ, 0xfc, !PT ;  /* 0x00000005061d7212 */ /* 0x080fe400078efcff */
[-C--:B------:R-:W-:Y:S01]  /*07d0*/  LOP3.LUT R28, R28, R5.reuse, RZ, 0xfc, !PT ;  /* 0x000000051c1c7212 */ /* 0x080fe200078efcff */
[----:B------:R-:W-:Y:S01]  /*07e0*/  IMAD.HI R6, R11, 0x2aaaaaab, RZ ;  /* 0x2aaaaaab0b067827 */ /* 0x000fe200078e02ff */
[----:B------:R-:W-:-:S02]  /*07f0*/  LOP3.LUT R2, R2, R5, RZ, 0xfc, !PT ;  /* 0x0000000502027212 */ /* 0x000fc400078efcff */
[----:B------:R-:W-:Y:S02]  /*0800*/  LOP3.LUT R0, R0, R5, RZ, 0xfc, !PT ;  /* 0x0000000500007212 */ /* 0x000fe400078efcff */
[----:B------:R-:W-:Y:S02]  /*0810*/  SHF.R.U32.HI R5, RZ, 0x1f, R4 ;  /* 0x0000001fff057819 */ /* 0x000fe40000011604 */
[----:B------:R-:W-:Y:S02]  /*0820*/  LOP3.LUT R15, R42, R9, RZ, 0xfc, !PT ;  /* 0x000000092a0f7212 */ /* 0x000fe400078efcff */
[----:B------:R-:W-:Y:S02]  /*0830*/  LEA.HI R10, R4, R5, RZ, 0x17 ;  /* 0x00000005040a7211 */ /* 0x000fe400078fb8ff */
[----:B------:R-:W-:Y:S01]  /*0840*/  LOP3.LUT R23, R42, 0x18, R9, 0xfe, !PT ;  /* 0x000000182a177812 */ /* 0x000fe200078efe09 */
[----:B------:R-:W-:Y:S01]  /*0850*/  IMAD.HI R12, R15, 0x2aaaaaab, RZ ;  /* 0x2aaaaaab0f0c7827 */ /* 0x000fe200078e02ff */
[----:B------:R-:W-:-:S02]  /*0860*/  SHF.R.S32.HI R4, RZ, 0x1a, R44 ;  /* 0x0000001aff047819 */ /* 0x000fc4000001142c */
[----:B------:R-:W-:Y:S01]  /*0870*/  SHF.R.U32.HI R5, RZ, 0x1f, R6 ;  /* 0x0000001fff057819 */ /* 0x000fe20000011606 */
[----:B------:R-:W-:Y:S01]  /*0880*/  IMAD.SHL.U32 R44, R44, 0x20, RZ ;  /* 0x000000202c2c7824 */ /* 0x000fe200078e00ff */
[----:B------:R-:W-:Y:S01]  /*0890*/  SGXT R4, R4, 0x1 ;  /* 0x000000010404781a */ /* 0x000fe20000000200 */
[----:B------:R-:W-:Y:S01]  /*08a0*/  IMAD.HI R7, R23, 0x2aaaaaab, RZ ;  /* 0x2aaaaaab17077827 */ /* 0x000fe200078e02ff */
[----:B------:R-:W-:Y:S02]  /*08b0*/  LEA.HI R6, R6, R5, RZ, 0x17 ;  /* 0x0000000506067211 */ /* 0x000fe400078fb8ff */
[----:B------:R-:W-:Y:S01]  /*08c0*/  LOP3.LUT R5, R44, R9, RZ, 0xfc, !PT ;  /* 0x000000092c057212 */ /* 0x000fe200078efcff */
[----:B------:R-:W-:Y:S01]  /*08d0*/  IMAD R13, R10, -0xc00, R13 ;  /* 0xfffff4000a0d7824 */ /* 0x000fe200078e020d */
[----:B------:R-:W-:Y:S01]  /*08e0*/  SHF.R.U32.HI R17, RZ, 0x1f, R12 ;  /* 0x0000001fff117819 */ /* 0x000fe2000001160c */
[----:B------:R-:W-:Y:S01]  /*08f0*/  IMAD R11, R6, -0xc00, R11 ;  /* 0xfffff400060b7824 */ /* 0x000fe200078e020b */
[----:B------:R-:W-:Y:S01]  /*0900*/  SHF.R.U32.HI R8, RZ, 0x1f, R7 ;  /* 0x0000001fff087819 */ /* 0x000fe20000011607 */
[--C-:B------:R-:W-:Y:S01]  /*0910*/  IMAD R20, R13, 0x3000, R24.reuse ;  /* 0x000030000d147824 */ /* 0x100fe200078e0218 */
[----:B------:R-:W-:Y:S01]  /*0920*/  LEA.HI R27, R4, R5, RZ, 0xc ;  /* 0x00000005041b7211 */ /* 0x000fe200078f60ff */
[----:B------:R-:W-:Y:S01]  /*0930*/  IMAD R22, R11, 0x3000, R24 ;  /* 0x000030000b167824 */ /* 0x000fe200078e0218 */
[----:B------:R-:W-:-:S02]  /*0940*/  LEA.HI R12, R12, R17, RZ, 0x17 ;  /* 0x000000110c0c7211 */ /* 0x000fc400078fb8ff */
[----:B------:R-:W-:Y:S02]  /*0950*/  LEA.HI R8, R7, R8, RZ, 0x17 ;  /* 0x0000000807087211 */ /* 0x000fe400078fb8ff */
[----:B------:R-:W-:Y:S01]  /*0960*/  LOP3.LUT R27, R27, 0xff000, RZ, 0xc0, !PT ;  /* 0x000ff0001b1b7812 */ /* 0x000fe200078ec0ff */
[----:B------:R-:W2:Y:S01]  /*0970*/  LDC.64 R6, c[0x0][0x210] ;  /* 0x00008400ff067b82 */ /* 0x000ea20000000a00 */
[----:B------:R-:W-:Y:S01]  /*0980*/  LOP3.LUT R21, R44, 0x8, R9, 0xfe, !PT ;  /* 0x000000082c157812 */ /* 0x000fe200078efe09 */
[----:B------:R-:W-:Y:S01]  /*0990*/  IMAD R15, R12, -0xc00, R15 ;  /* 0xfffff4000c0f7824 */ /* 0x000fe200078e020f */
[----:B------:R-:W-:Y:S01]  /*09a0*/  LOP3.LUT R19, R44, 0x10, R9, 0xfe, !PT ;  /* 0x000000102c137812 */ /* 0x000fe200078efe09 */
[----:B------:R-:W-:Y:S01]  /*09b0*/  IMAD.IADD R27, R5, 0x1, -R27 ;  /* 0x00000001051b7824 */ /* 0x000fe200078e0a1b */
[----:B------:R-:W-:Y:S01]  /*09c0*/  LOP3.LUT R10, R44, 0x18, R9, 0xfe, !PT ;  /* 0x000000182c0a7812 */ /* 0x000fe200078efe09 */
[----:B------:R-:W-:Y:S01]  /*09d0*/  IMAD R9, R8, -0xc00, R23 ;  /* 0xfffff40008097824 */ /* 0x000fe200078e0217 */
[C---:B------:R-:W-:Y:S01]  /*09e0*/  LEA.HI R16, R4.reuse, R21, RZ, 0xc ;  /* 0x0000001504107211 */ /* 0x040fe200078f60ff */
[----:B------:R-:W-:Y:S01]  /*09f0*/  IMAD R27, R27, 0x3000, R24 ;  /* 0x000030001b1b7824 */ /* 0x000fe200078e0218 */
[----:B------:R-:W-:-:S02]  /*0a00*/  LEA.HI R12, R4, R19, RZ, 0xc ;  /* 0x00000013040c7211 */ /* 0x000fc400078f60ff */
[----:B------:R-:W-:Y:S02]  /*0a10*/  LEA.HI R17, R4, R10, RZ, 0xc ;  /* 0x0000000a04117211 */ /* 0x000fe400078f60ff */
[----:B------:R-:W3:Y:S01]  /*0a20*/  LDC.64 R4, c[0x0][0x218] ;  /* 0x00008600ff047b82 */ /* 0x000ee20000000a00 */
[----:B------:R-:W-:Y:S02]  /*0a30*/  LOP3.LUT R16, R16, 0xff000, RZ, 0xc0, !PT ;  /* 0x000ff00010107812 */ /* 0x000fe400078ec0ff */
[----:B------:R-:W-:Y:S02]  /*0a40*/  LOP3.LUT R12, R12, 0xff000, RZ, 0xc0, !PT ;  /* 0x000ff0000c0c7812 */ /* 0x000fe400078ec0ff */
[----:B------:R-:W-:Y:S01]  /*0a50*/  LOP3.LUT R17, R17, 0xff000, RZ, 0xc0, !PT ;  /* 0x000ff00011117812 */ /* 0x000fe200078ec0ff */
[----:B------:R-:W-:Y:S01]  /*0a60*/  IMAD.IADD R21, R21, 0x1, -R16 ;  /* 0x0000000115157824 */ /* 0x000fe200078e0a10 */
[----:B------:R-:W-:Y:S01]  /*0a70*/  LOP3.LUT R14, R14, 0x10, R41, 0xf8, !PT ;  /* 0x000000100e0e7812 */ /* 0x000fe200078ef829 */
[----:B------:R-:W-:Y:S01]  /*0a80*/  IMAD.IADD R19, R19, 0x1, -R12 ;  /* 0x0000000113137824 */ /* 0x000fe200078e0a0c */
[----:B------:R-:W-:Y:S01]  /*0a90*/  LOP3.LUT R12, R32, 0x7, R39, 0x78, !PT ;  /* 0x00000007200c7812 */ /* 0x000fe200078e7827 */
[----:B------:R-:W-:Y:S01]  /*0aa0*/  IMAD.IADD R17, R10, 0x1, -R17 ;  /* 0x000000010a117824 */ /* 0x000fe200078e0a11 */
[----:B------:R-:W-:Y:S01]  /*0ab0*/  LOP3.LUT R8, R32, 0x4, RZ, 0xfc, !PT ;  /* 0x0000000420087812 */ /* 0x000fe200078efcff */
[----:B------:R-:W-:-:S02]  /*0ac0*/  IMAD R50, R21, 0x3000, R24 ;  /* 0x0000300015327824 */ /* 0x000fc400078e0218 */
[--C-:B------:R-:W-:Y:S01]  /*0ad0*/  IMAD R52, R19, 0x3000, R24.reuse ;  /* 0x0000300013347824 */ /* 0x100fe200078e0218 */
[----:B------:R-:W-:Y:S01]  /*0ae0*/  LOP3.LUT R8, R8, 0x7, R39, 0x78, !PT ;  /* 0x0000000708087812 */ /* 0x000fe200078e7827 */
[----:B------:R-:W-:Y:S02]  /*0af0*/  IMAD R54, R17, 0x3000, R24 ;  /* 0x0000300011367824 */ /* 0x000fe400078e0218 */
[----:B--2---:R-:W-:-:S04]  /*0b00*/  IMAD.WIDE R26, R27, 0x2, R6 ;  /* 0x000000021b1a7825 */ /* 0x004fc800078e0206 */
[----:B------:R-:W-:Y:S01]  /*0b10*/  IMAD R10, R15, 0x3000, R24 ;  /* 0x000030000f0a7824 */ /* 0x000fe200078e0218 */
[----:B------:R-:W-:Y:S01]  /*0b20*/  @!PT LDS RZ, [RZ] ;  /* 0x00000000fffff984 */ /* 0x000fe20000000800 */
[----:B------:R-:W-:Y:S01]  /*0b30*/  @!PT LDS RZ, [RZ] ;  /* 0x00000000fffff984 */ /* 0x000fe20000000800 */
[----:B------:R-:W-:Y:S01]  /*0b40*/  @!PT LDS RZ, [RZ] ;  /* 0x00000000fffff984 */ /* 0x000fe20000000800 */
[----:B------:R-:W-:Y:S01]  /*0b50*/  LDGSTS.E.BYPASS.LTC128B.128 [R48], desc[UR6][R26.64] ;  /* 0x000000001a307fae */ /* 0x000fe2000b901d46 */
[----:B------:R-:W-:-:S04]  /*0b60*/  IMAD.WIDE R50, R50, 0x2, R6 ;  /* 0x0000000232327825 */ /* 0x000fc800078e0206 */
[--C-:B------:R-:W-:Y:S01]  /*0b70*/  IMAD.WIDE R52, R52, 0x2, R6.reuse ;  /* 0x0000000234347825 */ /* 0x100fe200078e0206 */
[----:B------:R-:W-:Y:S03]  /*0b80*/  LDGSTS.E.BYPASS.LTC128B.128 [R47], desc[UR6][R50.64] ;  /* 0x00000000322f7fae */ /* 0x000fe6000b901d46 */
[----:B------:R-:W-:Y:S01]  /*0b90*/  IMAD.WIDE R54, R54, 0x2, R6 ;  /* 0x0000000236367825 */ /* 0x000fe200078e0206 */
[----:B------:R-:W-:Y:S01]  /*0ba0*/  LDGSTS.E.BYPASS.LTC128B.128 [R46], desc[UR6][R52.64] ;  /* 0x00000000342e7fae */ /* 0x000fe2000b901d46 */
[----:B------:R-:W-:Y:S02]  /*0bb0*/  LOP3.LUT R6, R32, 0x8, RZ, 0xfc, !PT ;  /* 0x0000000820067812 */ /* 0x000fe400078efcff */
[----:B------:R-:W-:Y:S01]  /*0bc0*/  IMAD R24, R9, 0x3000, R24 ;  /* 0x0000300009187824 */ /* 0x000fe200078e0218 */
[----:B------:R4:W-:Y:S01]  /*0bd0*/  LDGSTS.E.BYPASS.LTC128B.128 [R45], desc[UR6][R54.64] ;  /* 0x00000000362d7fae */ /* 0x0009e2000b901d46 */
[----:B---3--:R-:W-:Y:S01]  /*0be0*/  IMAD.WIDE R10, R10, 0x2, R4 ;  /* 0x000000020a0a7825 */ /* 0x008fe200078e0204 */
[----:B------:R-:W-:-:S02]  /*0bf0*/  IADD3 R56, P3, R54, 0x100, RZ ;  /* 0x0000010036387810 */ /* 0x000fc40007f7e0ff */
[----:B------:R-:W0:Y:S01]  /*0c00*/  LDGDEPBAR ;  /* 0x00000000000079af */ /* 0x000e220000000000 */
[--C-:B------:R-:W-:Y:S01]  /*0c10*/  IMAD.WIDE R20, R20, 0x2, R4.reuse ;  /* 0x0000000214147825 */ /* 0x100fe200078e0204 */
[----:B------:R-:W-:Y:S02]  /*0c20*/  LOP3.LUT R6, R6, 0x7, R39, 0x78, !PT ;  /* 0x0000000706067812 */ /* 0x000fe400078e7827 */
[----:B------:R3:W-:Y:S01]  /*0c30*/  LDGSTS.E.BYPASS.LTC128B.128 [R48+0x2000], desc[UR6][R10.64] ;  /* 0x020000000a307fae */ /* 0x0007e2000b901d46 */
[----:B------:R-:W-:-:S03]  /*0c40*/  IMAD.WIDE R22, R22, 0x2, R4 ;  /* 0x0000000216167825 */ /* 0x000fc600078e0204 */
[----:B------:R2:W-:Y:S01]  /*0c50*/  LDGSTS.E.BYPASS.LTC128B.128 [R47+0x2000], desc[UR6][R20.64] ;  /* 0x02000000142f7fae */ /* 0x0005e2000b901d46 */
[----:B------:R-:W-:Y:S01]  /*0c60*/  IMAD.WIDE R24, R24, 0x2, R4 ;  /* 0x0000000218187825 */ /* 0x000fe200078e0204 */
[----:B------:R-:W-:Y:S02]  /*0c70*/  LOP3.LUT R5, R14, 0x7, R39, 0xf8, !PT ;  /* 0x000000070e057812 */ /* 0x000fe400078ef827 */
[----:B------:R2:W-:Y:S01]  /*0c80*/  LDGSTS.E.BYPASS.LTC128B.128 [R46+0x2000], desc[UR6][R22.64] ;  /* 0x02000000162e7fae */ /* 0x0005e2000b901d46 */
[----:B------:R-:W-:Y:S01]  /*0c90*/  IMAD.SHL.U32 R12, R12, 0x10, RZ ;  /* 0x000000100c0c7824 */ /* 0x000fe200078e00ff */
[C---:B------:R-:W-:Y:S01]  /*0ca0*/  LOP3.LUT R4, R32.reuse, 0xc, RZ, 0xfc, !PT ;  /* 0x0000000c20047812 */ /* 0x040fe200078efcff */
[----:B------:R-:W-:Y:S01]  /*0cb0*/  IMAD.SHL.U32 R5, R5, 0x100, RZ ;  /* 0x0000010005057824 */ /* 0x000fe200078e00ff */
[----:B------:R2:W-:Y:S01]  /*0cc0*/  LDGSTS.E.BYPASS.LTC128B.128 [R45+0x2000], desc[UR6][R24.64] ;  /* 0x02000000182d7fae */ /* 0x0005e2000b901d46 */
[----:B------:R-:W-:Y:S01]  /*0cd0*/  LOP3.LUT R32, R32, 0xe, RZ, 0xfc, !PT ;  /* 0x0000000e20207812 */ /* 0x000fe200078efcff */
[----:B------:R-:W-:Y:S01]  /*0ce0*/  IMAD.SHL.U32 R8, R8, 0x10, RZ ;  /* 0x0000001008087824 */ /* 0x000fe200078e00ff */
[----:B------:R-:W-:Y:S01]  /*0cf0*/  LOP3.LUT R4, R4, 0x7, R39, 0x78, !PT ;  /* 0x0000000704047812 */ /* 0x000fe200078e7827 */
[----:B------:R-:W0:Y:S01]  /*0d00*/  LDGDEPBAR ;  /* 0x00000000000079af */ /* 0x000e220000000000 */
[----:B------:R-:W-:Y:S01]  /*0d10*/  LOP3.LUT R43, R5, R12, RZ, 0xfc, !PT ;  /* 0x0000000c052b7212 */ /* 0x000fe200078efcff */
[----:B------:R-:W-:Y:S01]  /*0d20*/  IMAD.SHL.U32 R6, R6, 0x10, RZ ;  /* 0x0000001006067824 */ /* 0x000fe200078e00ff */
[----:B-1--4-:R-:W-:Y:S01]  /*0d30*/  IADD3 R54, P2, R52, 0x100, RZ ;  /* 0x0000010034367810 */ /* 0x012fe20007f5e0ff */
[----:B------:R-:W-:Y:S01]  /*0d40*/  IMAD.SHL.U32 R4, R4, 0x10, RZ ;  /* 0x0000001004047824 */ /* 0x000fe200078e00ff */
[----:B------:R-:W-:Y:S01]  /*0d50*/  IADD3 R52, P1, R50, 0x100, RZ ;  /* 0x0000010032347810 */ /* 0x000fe20007f3e0ff */
[----:B------:R-:W-:Y:S01]  /*0d60*/  IMAD.X R55, RZ, RZ, R55, P3 ;  /* 0x000000ffff377224 */ /* 0x000fe200018e0637 */
[----:B------:R-:W-:Y:S01]  /*0d70*/  IADD3 R50, P0, R26, 0x100, RZ ;  /* 0x000001001a327810 */ /* 0x000fe20007f1e0ff */
[----:B------:R-:W-:Y:S01]  /*0d80*/  IMAD.X R53, RZ, RZ, R53, P2 ;  /* 0x000000ffff357224 */ /* 0x000fe200010e0635 */
[----:B------:R-:W-:Y:S01]  /*0d90*/  LOP3.LUT R32, R32, 0x7, R39, 0x78, !PT ;  /* 0x0000000720207812 */ /* 0x000fe200078e7827 */
[----:B------:R-:W-:Y:S01]  /*0da0*/  IMAD.X R51, RZ, RZ, R51, P1 ;  /* 0x000000ffff337224 */ /* 0x000fe200008e0633 */
[----:B------:R-:W-:Y:S01]  /*0db0*/  IADD3 R64, P3, R24, 0x100, RZ ;  /* 0x0000010018407810 */ /* 0x000fe20007f7e0ff */
[----:B------:R-:W-:Y:S01]  /*0dc0*/  IMAD.X R49, RZ, RZ, R27, P0 ;  /* 0x000000ffff317224 */ /* 0x000fe200000e061b */
[----:B------:R-:W-:Y:S01]  /*0dd0*/  IADD3 R58, P0, R10, 0x100, RZ ;  /* 0x000001000a3a7810 */ /* 0x000fe20007f1e0ff */
[----:B------:R-:W-:Y:S01]  /*0de0*/  IMAD.SHL.U32 R32, R32, 0x10, RZ ;  /* 0x0000001020207824 */ /* 0x000fe200078e00ff */
[----:B------:R-:W-:Y:S01]  /*0df0*/  IADD3 R62, P2, R22, 0x100, RZ ;  /* 0x00000100163e7810 */ /* 0x000fe20007f5e0ff */
[----:B------:R-:W-:Y:S01]  /*0e00*/  IMAD.X R63, RZ, RZ, R25, P3 ;  /* 0x000000ffff3f7224 */ /* 0x000fe200018e0619 */
[----:B------:R-:W-:Y:S01]  /*0e10*/  IADD3 R60, P1, R20, 0x100, RZ ;  /* 0x00000100143c7810 */ /* 0x000fe20007f3e0ff */
[----:B------:R-:W-:Y:S01]  /*0e20*/  IMAD.X R57, RZ, RZ, R11, P0 ;  /* 0x000000ffff397224 */ /* 0x000fe200000e060b */
[-C--:B------:R-:W-:Y:S01]  /*0e30*/  LOP3.LUT R38, R38, R5.reuse, RZ, 0xfc, !PT ;  /* 0x0000000526267212 */ /* 0x080fe200078efcff */
[----:B------:R-:W-:Y:S01]  /*0e40*/  IMAD.X R61, RZ, RZ, R23, P2 ;  /* 0x000000ffff3d7224 */ /* 0x000fe200010e0617 */
[-C--:B------:R-:W-:Y:S01]  /*0e50*/  LOP3.LUT R37, R8, R5.reuse, RZ, 0xfc, !PT ;  /* 0x0000000508257212 */ /* 0x080fe200078efcff */
[----:B------:R-:W-:Y:S01]  /*0e60*/  IMAD.X R59, RZ, RZ, R21, P1 ;  /* 0x000000ffff3b7224 */ /* 0x000fe200008e0615 */
[----:B------:R-:W-:Y:S01]  /*0e70*/  LOP3.LUT R36, R36, R5, RZ, 0xfc, !PT ;  /* 0x0000000524247212 */ /* 0x000fe200078efcff */
[----:B------:R-:W-:-:S04]  /*0e80*/  DEPBAR.LE SB0, 0x0 ;  /* 0x000080000000791a */ /* 0x000fc80000000000 */
[----:B------:R-:W-:Y:S01]  /*0e90*/  BAR.SYNC.DEFER_BLOCKING 0x0 ;  /* 0x0000000000007b1d */ /* 0x000fe20000010000 */
[-C--:B------:R-:W-:Y:S02]  /*0ea0*/  LOP3.LUT R35, R6, R5.reuse, RZ, 0xfc, !PT ;  /* 0x0000000506237212 */ /* 0x080fe400078efcff */
[----:B------:R-:W-:Y:S02]  /*0eb0*/  CS2R R6, SRZ ;  /* 0x0000000000067805 */ /* 0x000fe4000001ff00 */
[-C--:B------:R-:W-:Y:S02]  /*0ec0*/  LOP3.LUT R34, R34, R5.reuse, RZ, 0xfc, !PT ;  /* 0x0000000522227212 */ /* 0x080fe400078efcff */
[----:B------:R-:W-:Y:S02]  /*0ed0*/  CS2R R8, SRZ ;  /* 0x0000000000087805 */ /* 0x000fe4000001ff00 */
[----:B------:R-:W-:Y:S02]  /*0ee0*/  LOP3.LUT R33, R4, R5, RZ, 0xfc, !PT ;  /* 0x0000000504217212 */ /* 0x000fe400078efcff */
[----:B---3--:R-:W-:-:S02]  /*0ef0*/  CS2R R10, SRZ ;  /* 0x00000000000a7805 */ /* 0x008fc4000001ff00 */
[----:B------:R-:W-:Y:S02]  /*0f00*/  LOP3.LUT R32, R32, R5, RZ, 0xfc, !PT ;  /* 0x0000000520207212 */ /* 0x000fe400078efcff */
[----:B------:R-:W-:Y:S01]  /*0f10*/  CS2R R4, SRZ ;  /* 0x0000000000047805 */ /* 0x000fe2000001ff00 */
[----:B------:R2:W1:Y:S04]  /*0f20*/  LDSM.16.M88.4 R12, [R43+UR4] ;  /* 0x000000042b0c783b */ /* 0x0004680008000200 */
[----:B-1----:R2:W3:Y:S02]  /*0f30*/  LDSM.16.M88.4 R16, [R40+UR4+0x2000] ;  /* 0x002000042810783b */ /* 0x0024e40008000200 */
.L_x_0:
[----:B--2---:R-:W-:-:S01]  /*0f40*/  LDSM.16.M88.4 R20, [R38+UR4] ;  /* 0x000000042614783b */ /* 0x004fc20008000200 */
[----:B-1-3--:R-:W-:Y:S03]  /*0f50*/  HMMA.16816.F32.BF16 R4, R12, R16, R4 ;  /* 0x000000100c04723c */ /* 0x00afe60000041804 */
[----:B------:R-:W1:Y:S02]  /*0f60*/  LDSM.16.M88.4 R24, [R31+UR4+0x2000] ;  /* 0x002000041f18783b */ /* 0x000e640008000200 */
[C---:B------:R-:W-:Y:S01]  /*0f70*/  ISETP.GE.U32.AND P4, PT, R65.reuse, 0x2f80, PT ;  /* 0x00002f804100780c */ /* 0x040fe20003f86070 */
[----:B------:R-:W-:Y:S01]  /*0f80*/  HMMA.16816.F32.BF16 R8, R12, R18, R8 ;  /* 0x000000120c08723c */ /* 0x000fe20000041808 */
[----:B------:R-:W-:Y:S04]  /*0f90*/  LDSM.16.M88.4 R12, [R37+UR4] ;  /* 0x00000004250c783b */ /* 0x000fe80008000200 */
[----:B------:R-:W2:Y:S01]  /*0fa0*/  LDSM.16.M88.4 R16, [R30+UR4+0x2000] ;  /* 0x002000041e10783b */ /* 0x000ea20008000200 */
[----:B------:R-:W-:Y:S01]  /*0fb0*/  IADD3 R68, P0, R52, UR8, RZ ;  /* 0x0000000834447c10 */ /* 0x000fe2000ff1e0ff */
[----:B------:R-:W-:Y:S04]  /*0fc0*/  VIADD R65, R65, 0x80 ;  /* 0x0000008041417836 */ /* 0x000fe80000000000 */
[----:B------:R-:W-:-:S07]  /*0fd0*/  IADD3.X R69, R51, UR5, RZ, P0, !PT ;  /* 0x0000000533457c10 */ /* 0x000fce00087fe4ff */
[----:B-1----:R-:W-:Y:S06]  /*0fe0*/  HMMA.16816.F32.BF16 R4, R20, R24, R4 ;  /* 0x000000181404723c */ /* 0x002fec0000041804 */
[----:B------:R-:W-:Y:S01]  /*0ff0*/  HMMA.16816.F32.BF16 R8, R20, R26, R8 ;  /* 0x0000001a1408723c */ /* 0x000fe20000041808 */
[----:B------:R-:W-:Y:S04]  /*1000*/  LDSM.16.M88.4 R20, [R36+UR4] ;  /* 0x000000042414783b */ /* 0x000fe80008000200 */
[----:B------:R-:W1:Y:S11]  /*1010*/  LDSM.16.M88.4 R24, [R29+UR4+0x2000] ;  /* 0x002000041d18783b */ /* 0x000e760008000200 */
[----:B------:R-:W-:-:S02]  /*1020*/  @!UPT UIADD3 URZ, URZ, URZ, URZ ;  /* 0x0000003f3f3ff290 */ /* 0x000fc4000fffe03f */
[----:B--2---:R-:W-:Y:S06]  /*1030*/  HMMA.16816.F32.BF16 R4, R12, R16, R4 ;  /* 0x000000100c04723c */ /* 0x004fec0000041804 */
[----:B------:R-:W-:Y:S01]  /*1040*/  HMMA.16816.F32.BF16 R8, R12, R18, R8 ;  /* 0x000000120c08723c */ /* 0x000fe20000041808 */
[----:B------:R-:W-:Y:S04]  /*1050*/  LDSM.16.M88.4 R12, [R35+UR4] ;  /* 0x00000004230c783b */ /* 0x000fe80008000200 */
[----:B------:R-:W2:Y:S11]  /*1060*/  LDSM.16.M88.4 R16, [R28+UR4+0x2000] ;  /* 0x002000041c10783b */ /* 0x000eb60008000200 */
[----:B------:R-:W-:-:S02]  /*1070*/  @!UPT UIADD3 URZ, URZ, URZ, URZ ;  /* 0x0000003f3f3ff290 */ /* 0x000fc4000fffe03f */
        /* <DEDUP_REMOVED lines=13> */
[----:B------:R-:W1:Y:S01]  /*1150*/  LDSM.16.M88.4 R24, [R0+UR4+0x2000] ;  /* 0x002000040018783b */ /* 0x000e620008000200 */
[----:B------:R-:W-:Y:S11]  /*1160*/  BAR.SYNC.DEFER_BLOCKING 0x0 ;  /* 0x0000000000007b1d */ /* 0x000ff60000010000 */
[----:B------:R-:W-:-:S01]  /*1170*/  @!UPT UIADD3 URZ, URZ, URZ, URZ ;  /* 0x0000003f3f3ff290 */ /* 0x000fc2000fffe03f */
[----:B--2---:R-:W-:Y:S06]  /*1180*/  HMMA.16816.F32.BF16 R4, R12, R16, R4 ;  /* 0x000000100c04723c */ /* 0x004fec0000041804 */
[----:B------:R-:W-:Y:S11]  /*1190*/  HMMA.16816.F32.BF16 R8, R12, R18, R8 ;  /* 0x000000120c08723c */ /* 0x000ff60000041808 */
[----:B------:R-:W-:Y:S07]  /*11a0*/  @!UPT UIADD3 URZ, URZ, URZ, URZ ;  /* 0x0000003f3f3ff290 */ /* 0x000fee000fffe03f */
[----:B-1----:R-:W-:Y:S05]  /*11b0*/  HMMA.16816.F32.BF16 R4, R20, R24, R4 ;  /* 0x000000181404723c */ /* 0x002fea0000041804 */
[----:B------:R-:W-:-:S01]  /*11c0*/  IADD3 R18, P1, R50, UR8, RZ ;  /* 0x0000000832127c10 */ /* 0x000fc2000ff3e0ff */
[----:B------:R-:W-:Y:S05]  /*11d0*/  HMMA.16816.F32.BF16 R8, R20, R26, R8 ;  /* 0x0000001a1408723c */ /* 0x000fea0000041808 */
[----:B------:R-:W-:Y:S02]  /*11e0*/  IADD3.X R19, R49, UR5, RZ, P1, !PT ;  /* 0x0000000531137c10 */ /* 0x000fe40008ffe4ff */
[----:B------:R-:W-:Y:S03]  /*11f0*/  IADD3 R66, P1, R54, UR8, RZ ;  /* 0x0000000836427c10 */ /* 0x000fe6000ff3e0ff */
[----:B------:R-:W-:Y:S01]  /*1200*/  @!PT LDS RZ, [RZ] ;  /* 0x00000000fffff984 */ /* 0x000fe20000000800 */
[----:B------:R-:W-:Y:S01]  /*1210*/  @!PT LDS RZ, [RZ] ;  /* 0x00000000fffff984 */ /* 0x000fe20000000800 */
[----:B------:R-:W-:Y:S01]  /*1220*/  @!PT LDS RZ, [RZ] ;  /* 0x00000000fffff984 */ /* 0x000fe20000000800 */
[----:B------:R1:W-:Y:S01]  /*1230*/  LDGSTS.E.BYPASS.LTC128B.128 [R48], desc[UR6][R18.64], !P4 ;  /* 0x0000000012307fae */ /* 0x0003e2000e101d46 */
[----:B------:R-:W-:Y:S02]  /*1240*/  IADD3.X R67, R53, UR5, RZ, P1, !PT ;  /* 0x0000000535437c10 */ /* 0x000fe40008ffe4ff */
[----:B------:R-:W-:Y:S01]  /*1250*/  IADD3 R16, P0, R56, UR8, RZ ;  /* 0x0000000838107c10 */ /* 0x000fe2000ff1e0ff */
[----:B------:R2:W-:Y:S01]  /*1260*/  LDGSTS.E.BYPASS.LTC128B.128 [R47], desc[UR6][R68.64], !P4 ;  /* 0x00000000442f7fae */ /* 0x0005e2000e101d46 */
[----:B------:R-:W-:Y:S02]  /*1270*/  IADD3 R14, P3, R58, UR8, RZ ;  /* 0x000000083a0e7c10 */ /* 0x000fe4000ff7e0ff */
[----:B------:R-:W-:Y:S01]  /*1280*/  IADD3.X R17, R55, UR5, RZ, P0, !PT ;  /* 0x0000000537117c10 */ /* 0x000fe200087fe4ff */
[----:B------:R3:W-:Y:S01]  /*1290*/  LDGSTS.E.BYPASS.LTC128B.128 [R46], desc[UR6][R66.64], !P4 ;  /* 0x00000000422e7fae */ /* 0x0007e2000e101d46 */
[----:B------:R-:W-:Y:S03]  /*12a0*/  IADD3.X R15, R57, UR5, RZ, P3, !PT ;  /* 0x00000005390f7c10 */ /* 0x000fe60009ffe4ff */
[----:B------:R-:W-:Y:S04]  /*12b0*/  LDGSTS.E.BYPASS.LTC128B.128 [R45], desc[UR6][R16.64], !P4 ;  /* 0x00000000102d7fae */ /* 0x000fe8000e101d46 */
[----:B------:R-:W0:Y:S04]  /*12c0*/  LDGDEPBAR ;  /* 0x00000000000079af */ /* 0x000e280000000000 */
[----:B------:R4:W-:Y:S01]  /*12d0*/  LDGSTS.E.BYPASS.LTC128B.128 [R48+0x2000], desc[UR6][R14.64], !P4 ;  /* 0x020000000e307fae */ /* 0x0009e2000e101d46 */
[----:B-1----:R-:W-:Y:S02]  /*12e0*/  IADD3 R18, P2, R60, UR8, RZ ;  /* 0x000000083c127c10 */ /* 0x002fe4000ff5e0ff */
[----:B--2---:R-:W-:Y:S02]  /*12f0*/  IADD3 R68, P1, R62, UR8, RZ ;  /* 0x000000083e447c10 */ /* 0x004fe4000ff3e0ff */
[----:B------:R-:W-:Y:S02]  /*1300*/  IADD3.X R19, R59, UR5, RZ, P2, !PT ;  /* 0x000000053b137c10 */ /* 0x000fe400097fe4ff */
[----:B---3--:R-:W-:Y:S01]  /*1310*/  IADD3 R66, P0, R64, UR8, RZ ;  /* 0x0000000840427c10 */ /* 0x008fe2000ff1e0ff */
[----:B------:R-:W-:Y:S01]  /*1320*/  UIADD3 UR8, UP0, UR8, 0x100, URZ ;  /* 0x0000010008087890 */ /* 0x000fe2000ff1e03f */
[----:B------:R-:W-:Y:S01]  /*1330*/  IADD3.X R69, R61, UR5, RZ, P1, !PT ;  /* 0x000000053d457c10 */ /* 0x000fe20008ffe4ff */
[----:B------:R1:W-:Y:S01]  /*1340*/  LDGSTS.E.BYPASS.LTC128B.128 [R47+0x2000], desc[UR6][R18.64], !P4 ;  /* 0x02000000122f7fae */ /* 0x0003e2000e101d46 */
[----:B------:R-:W-:Y:S01]  /*1350*/  IADD3.X R67, R63, UR5, RZ, P0, !PT ;  /* 0x000000053f437c10 */ /* 0x000fe200087fe4ff */
[----:B------:R-:W-:Y:S02]  /*1360*/  UIADD3.X UR5, URZ, UR5, URZ, UP0, !UPT ;  /* 0x000000053f057290 */ /* 0x000fe400087fe43f */
[----:B------:R2:W-:Y:S04]  /*1370*/  LDGSTS.E.BYPASS.LTC128B.128 [R46+0x2000], desc[UR6][R68.64], !P4 ;  /* 0x02000000442e7fae */ /* 0x0005e8000e101d46 */
[----:B------:R2:W-:Y:S04]  /*1380*/  LDGSTS.E.BYPASS.LTC128B.128 [R45+0x2000], desc[UR6][R66.64], !P4 ;  /* 0x02000000422d7fae */ /* 0x0005e8000e101d46 */
[----:B------:R-:W0:Y:S01]  /*1390*/  LDGDEPBAR ;  /* 0x00000000000079af */ /* 0x000e220000000000 */
[----:B------:R-:W-:Y:S04]  /*13a0*/  DEPBAR.LE SB0, 0x0 ;  /* 0x000080000000791a */ /* 0x000fe80000000000 */
[----:B------:R-:W-:Y:S06]  /*13b0*/  BAR.SYNC.DEFER_BLOCKING 0x0 ;  /* 0x0000000000007b1d */ /* 0x000fec0000010000 */
[----:B----4-:R2:W3:Y:S04]  /*13c0*/  LDSM.16.M88.4 R12, [R43+UR4] ;  /* 0x000000042b0c783b */ /* 0x0104e80008000200 */
[----:B-1----:R2:W3:Y:S01]  /*13d0*/  LDSM.16.M88.4 R16, [R40+UR4+0x2000] ;  /* 0x002000042810783b */ /* 0x0024e20008000200 */
[----:B------:R-:W-:Y:S08]  /*13e0*/  @!P4 BRA `(.L_x_0) ;  /* 0xfffffff800d4c947 */ /* 0x000ff0000383ffff */
[----:B------:R-:W-:-:S04]  /*13f0*/  DEPBAR.LE SB0, 0x0 ;  /* 0x000080000000791a */ /* 0x000fc80000000000 */
[C---:B---3--:R-:W-:Y:S01]  /*1400*/  LOP3.LUT R12, R39.reuse, 0x1f, RZ, 0xc0, !PT ;  /* 0x0000001f270c7812 */ /* 0x048fe200078ec0ff */
[----:B------:R-:W1:Y:S01]  /*1410*/  LDC.64 R14, c[0x0][0x220] ;  /* 0x00008800ff0e7b82 */ /* 0x000e620000000a00 */
[C---:B------:R-:W-:Y:S01]  /*1420*/  LOP3.LUT R2, R39.reuse, 0x3, RZ, 0xc0, !PT ;  /* 0x0000000327027812 */ /* 0x040fe200078ec0ff */
[----:B------:R-:W-:Y:S01]  /*1430*/  IMAD.SHL.U32 R39, R39, 0x8, RZ ;  /* 0x0000000827277824 */ /* 0x000fe200078e00ff */
[----:B------:R-:W-:Y:S02]  /*1440*/  LOP3.LUT R3, R41, 0x8, RZ, 0xc0, !PT ;  /* 0x0000000829037812 */ /* 0x000fe400078ec0ff */
[----:B------:R-:W-:Y:S02]  /*1450*/  SHF.R.U32.HI R12, RZ, 0x2, R12 ;  /* 0x00000002ff0c7819 */ /* 0x000fe4000001160c */
[----:B------:R-:W-:Y:S01]  /*1460*/  F2FP.BF16.F32.PACK_AB R4, R5, R4 ;  /* 0x000000040504723e */ /* 0x000fe200000010ff */
[----:B------:R-:W-:Y:S01]  /*1470*/  IMAD R0, R2, 0x2, R3 ;  /* 0x0000000202007824 */ /* 0x000fe200078e0203 */
[----:B------:R-:W-:-:S02]  /*1480*/  LOP3.LUT R3, R12, 0x10, R41, 0xf8, !PT ;  /* 0x000000100c037812 */ /* 0x000fc400078ef829 */
[----:B------:R-:W-:Y:S02]  /*1490*/  F2FP.BF16.F32.PACK_AB R6, R7, R6 ;  /* 0x000000060706723e */ /* 0x000fe400000010ff */
[----:B------:R-:W-:Y:S01]  /*14a0*/  F2FP.BF16.F32.PACK_AB R8, R9, R8 ;  /* 0x000000080908723e */ /* 0x000fe200000010ff */
[----:B------:R-:W-:Y:S01]  /*14b0*/  IMAD R0, R3, 0x28, R0 ;  /* 0x0000002803007824 */ /* 0x000fe200078e0200 */
[----:B------:R-:W-:Y:S02]  /*14c0*/  F2FP.BF16.F32.PACK_AB R10, R11, R10 ;  /* 0x0000000a0b0a723e */ /* 0x000fe400000010ff */
[----:B------:R-:W-:Y:S02]  /*14d0*/  LOP3.LUT R44, R44, 0x1f, R41, 0xf8, !PT ;  /* 0x0000001f2c2c7812 */ /* 0x000fe400078ef829 */
[----:B------:R-:W-:Y:S01]  /*14e0*/  LEA R3, R0, UR4, 0x1 ;  /* 0x0000000400037c11 */ /* 0x000fe2000f8e08ff */
[----:B------:R-:W-:Y:S01]  /*14f0*/  BAR.SYNC.DEFER_BLOCKING 0x0 ;  /* 0x0000000000007b1d */ /* 0x000fe20000010000 */
[----:B------:R-:W-:-:S02]  /*1500*/  LOP3.LUT R39, R42, 0x18, R39, 0xf8, !PT ;  /* 0x000000182a277812 */ /* 0x000fc400078ef827 */
[C---:B------:R-:W-:Y:S02]  /*1510*/  ISETP.GE.AND P0, PT, R44.reuse, 0x1000, PT ;  /* 0x000010002c00780c */ /* 0x040fe40003f06270 */
[----:B------:R-:W-:Y:S02]  /*1520*/  LOP3.LUT R41, R12, 0x18, R41, 0xf8, !PT ;  /* 0x000000180c297812 */ /* 0x000fe400078ef829 */
[----:B------:R-:W-:Y:S01]  /*1530*/  ISETP.LT.AND P0, PT, R39, 0xc00, !P0 ;  /* 0x00000c002700780c */ /* 0x000fe20004701270 */
[----:B------:R-:W-:Y:S02]  /*1540*/  IMAD R39, R44, 0xc00, R39 ;  /* 0x00000c002c277824 */ /* 0x000fe400078e0227 */
[----:B------:R-:W-:Y:S02]  /*1550*/  IMAD R41, R41, 0x5, R2 ;  /* 0x0000000529297824 */ /* 0x000fe400078e0202 */
[----:B-1----:R-:W-:-:S04]  /*1560*/  IMAD.WIDE R14, R39, 0x2, R14 ;  /* 0x00000002270e7825 */ /* 0x002fc800078e020e */
[----:B------:R-:W-:Y:S01]  /*1570*/  IMAD.SHL.U32 R41, R41, 0x8, RZ ;  /* 0x0000000829297824 */ /* 0x000fe200078e00ff */
[----:B------:R1:W-:Y:S04]  /*1580*/  STS [R3], R4 ;  /* 0x0000000403007388 */ /* 0x0003e80000000800 */
[----:B------:R3:W-:Y:S04]  /*1590*/  STS [R3+0x280], R6 ;  /* 0x0002800603007388 */ /* 0x0007e80000000800 */
[----:B------:R3:W-:Y:S04]  /*15a0*/  STS [R3+0x20], R8 ;  /* 0x0000200803007388 */ /* 0x0007e80000000800 */
[----:B------:R3:W-:Y:S01]  /*15b0*/  STS [R3+0x2a0], R10 ;  /* 0x0002a00a03007388 */ /* 0x0007e20000000800 */
[----:B-1----:R-:W-:Y:S01]  /*15c0*/  LEA R4, R41, UR4, 0x1 ;  /* 0x0000000429047c11 */ /* 0x002fe2000f8e08ff */
[----:B------:R-:W-:Y:S06]  /*15d0*/  BAR.SYNC.DEFER_BLOCKING 0x0 ;  /* 0x0000000000007b1d */ /* 0x000fec0000010000 */
[----:B---3--:R-:W-:Y:S05]  /*15e0*/  @!P0 EXIT ;  /* 0x000000000000894d */ /* 0x008fea0003800000 */
[----:B------:R-:W1:Y:S04]  /*15f0*/  LDS.128 R4, [R4] ;  /* 0x0000000004047984 */ /* 0x000e680000000c00 */
[----:B-1----:R-:W-:Y:S01]  /*1600*/  STG.E.128 desc[UR6][R14.64], R4 ;  /* 0x000000040e007986 */ /* 0x002fe2000c101d06 */
[----:B------:R-:W-:Y:S05]  /*1610*/  EXIT ;  /* 0x000000000000794d */ /* 0x000fea0003800000 */
.L_x_1:
[----:B------:R-:W-:-:S00]  /*1620*/  BRA `(.L_x_1) ;  /* 0xfffffffc00fc7947 */ /* 0x000fc0000383ffff */
[----:B------:R-:W-:-:S00]  /*1630*/  NOP ;  /* 0x0000000000007918 */ /* 0x000fc00000000000 */
        /* <DEDUP_REMOVED lines=12> */
.L_x_2:


//--------------------- .nv.shared.triton_mm      --------------------------
	.section	.nv.shared.triton_mm,"aw",@nobits
	.sectionflags	@""
	.align	16
	.zero		1024


//--------------------- .nv.constant0.triton_mm   --------------------------
	.section	.nv.constant0.triton_mm,"a",@progbits
	.sectionflags	@""
	.align	4
.nv.constant0.triton_mm:
	.zero		552
